	.headerflags	@"EF_CUDA_TEXMODE_UNIFIED EF_CUDA_64BIT_ADDRESS EF_CUDA_SM89 EF_CUDA_VIRTUAL_SM(EF_CUDA_SM89)"
	.elftype	@"ET_EXEC"


//--------------------- .nv.info                  --------------------------
	.section	.nv.info,"",@"SHT_CUDA_INFO"
	.align	4


	//----- nvinfo : EIATTR_REGCOUNT
	.align		4
        /*0000*/ 	.byte	0x04, 0x2f
        /*0002*/ 	.short	(.L_2 - .L_1)
	.align		4
.L_1:
        /*0004*/ 	.word	index@(triton__0d1d2d3d4de5de)
        /*0008*/ 	.word	0x00000022


	//----- nvinfo : EIATTR_MAX_STACK_SIZE
	.align		4
.L_2:
        /*000c*/ 	.byte	0x04, 0x23
        /*000e*/ 	.short	(.L_4 - .L_3)
	.align		4
.L_3:
        /*0010*/ 	.word	index@(triton__0d1d2d3d4de5de)
        /*0014*/ 	.word	0x00000000


	//----- nvinfo : EIATTR_MIN_STACK_SIZE
	.align		4
.L_4:
        /*0018*/ 	.byte	0x04, 0x12
        /*001a*/ 	.short	(.L_6 - .L_5)
	.align		4
.L_5:
        /*001c*/ 	.word	index@(triton__0d1d2d3d4de5de)
        /*0020*/ 	.word	0x00000000


	//----- nvinfo : EIATTR_FRAME_SIZE
	.align		4
.L_6:
        /*0024*/ 	.byte	0x04, 0x11
        /*0026*/ 	.short	(.L_8 - .L_7)
	.align		4
.L_7:
        /*0028*/ 	.word	index@(triton__0d1d2d3d4de5de)
        /*002c*/ 	.word	0x00000000
.L_8:


//--------------------- .nv.info.triton__0d1d2d3d4de5de --------------------------
	.section	.nv.info.triton__0d1d2d3d4de5de,"",@"SHT_CUDA_INFO"
	.align	4


	//----- nvinfo : EIATTR_CUDA_API_VERSION
	.align		4
        /*0000*/ 	.byte	0x04, 0x37
        /*0002*/ 	.short	(.L_10 - .L_9)
.L_9:
        /*0004*/ 	.word	0x0000007b


	//----- nvinfo : EIATTR_PARAM_CBANK
	.align		4
.L_10:
        /*0008*/ 	.byte	0x04, 0x0a
        /*000a*/ 	.short	(.L_12 - .L_11)
	.align		4
.L_11:
        /*000c*/ 	.word	index@(.nv.constant0.triton__0d1d2d3d4de5de)
        /*0010*/ 	.short	0x0160
        /*0012*/ 	.short	0x0028


	//----- nvinfo : EIATTR_CBANK_PARAM_SIZE
	.align		4
.L_12:
        /*0014*/ 	.byte	0x03, 0x19
        /*0016*/ 	.short	0x0028


	//----- nvinfo : EIATTR_KPARAM_INFO
	.align		4
        /*0018*/ 	.byte	0x04, 0x17
        /*001a*/ 	.short	(.L_14 - .L_13)
.L_13:
        /*001c*/ 	.word	0x00000000
        /*0020*/ 	.short	0x0005
        /*0022*/ 	.short	0x0024
        /*0024*/ 	.byte	0x00, 0xf0, 0x11, 0x00


	//----- nvinfo : EIATTR_KPARAM_INFO
	.align		4
.L_14:
        /*0028*/ 	.byte	0x04, 0x17
        /*002a*/ 	.short	(.L_16 - .L_15)
.L_15:
        /*002c*/ 	.word	0x00000000
        /*0030*/ 	.short	0x0004
        /*0032*/ 	.short	0x0020
        /*0034*/ 	.byte	0x00, 0xf0, 0x11, 0x00


	//----- nvinfo : EIATTR_KPARAM_INFO
	.align		4
.L_16:
        /*0038*/ 	.byte	0x04, 0x17
        /*003a*/ 	.short	(.L_18 - .L_17)
.L_17:
        /*003c*/ 	.word	0x00000000
        /*0040*/ 	.short	0x0003
        /*0042*/ 	.short	0x0018
        /*0044*/ 	.byte	0x00, 0xf0, 0x21, 0x00


	//----- nvinfo : EIATTR_KPARAM_INFO
	.align		4
.L_18:
        /*0048*/ 	.byte	0x04, 0x17
        /*004a*/ 	.short	(.L_20 - .L_19)
.L_19:
        /*004c*/ 	.word	0x00000000
        /*0050*/ 	.short	0x0002
        /*0052*/ 	.short	0x0010
        /*0054*/ 	.byte	0x00, 0xf0, 0x21, 0x00


	//----- nvinfo : EIATTR_KPARAM_INFO
	.align		4
.L_20:
        /*0058*/ 	.byte	0x04, 0x17
        /*005a*/ 	.short	(.L_22 - .L_21)
.L_21:
        /*005c*/ 	.word	0x00000000
        /*0060*/ 	.short	0x0001
        /*0062*/ 	.short	0x0008
        /*0064*/ 	.byte	0x00, 0xf0, 0x21, 0x00


	//----- nvinfo : EIATTR_KPARAM_INFO
	.align		4
.L_22:
        /*0068*/ 	.byte	0x04, 0x17
        /*006a*/ 	.short	(.L_24 - .L_23)
.L_23:
        /*006c*/ 	.word	0x00000000
        /*0070*/ 	.short	0x0000
        /*0072*/ 	.short	0x0000
        /*0074*/ 	.byte	0x00, 0xf0, 0x21, 0x00


	//----- nvinfo : EIATTR_MAXREG_COUNT
	.align		4
.L_24:
        /*0078*/ 	.byte	0x03, 0x1b
        /*007a*/ 	.short	0x00ff


	//----- nvinfo : EIATTR_COOP_GROUP_MASK_REGIDS
	.align		4
        /*007c*/ 	.byte	0x04, 0x29
        /*007e*/ 	.short	(.L_26 - .L_25)


	//   ....[0]....
.L_25:
        /*0080*/ 	.word	0xffffffff


	//   ....[1]....
        /*0084*/ 	.word	0xffffffff


	//   ....[2]....
        /*0088*/ 	.word	0xffffffff


	//   ....[3]....
        /*008c*/ 	.word	0xffffffff


	//   ....[4]....
        /*0090*/ 	.word	0xffffffff


	//   ....[5]....
        /*0094*/ 	.word	0xffffffff


	//   ....[6]....
        /*0098*/ 	.word	0xffffffff


	//----- nvinfo : EIATTR_COOP_GROUP_INSTR_OFFSETS
	.align		4
.L_26:
        /*009c*/ 	.byte	0x04, 0x28
        /*009e*/ 	.short	(.L_28 - .L_27)


	//   ....[0]....
.L_27:
        /*00a0*/ 	.word	0x00000460


	//   ....[1]....
        /*00a4*/ 	.word	0x00000480


	//   ....[2]....
        /*00a8*/ 	.word	0x000004a0


	//   ....[3]....
        /*00ac*/ 	.word	0x000004c0


	//   ....[4]....
        /*00b0*/ 	.word	0x000004e0


	//   ....[5]....
        /*00b4*/ 	.word	0x00000550


	//   ....[6]....
        /*00b8*/ 	.word	0x00000580


	//----- nvinfo : EIATTR_EXIT_INSTR_OFFSETS
	.align		4
.L_28:
        /*00bc*/ 	.byte	0x04, 0x1c
        /*00be*/ 	.short	(.L_30 - .L_29)


	//   ....[0]....
.L_29:
        /*00c0*/ 	.word	0x00000610


	//   ....[1]....
        /*00c4*/ 	.word	0x00000630


	//----- nvinfo : EIATTR_MAX_THREADS
	.align		4
.L_30:
        /*00c8*/ 	.byte	0x04, 0x05
        /*00ca*/ 	.short	(.L_32 - .L_31)
.L_31:
        /*00cc*/ 	.word	0x00000080
        /*00d0*/ 	.word	0x00000001
        /*00d4*/ 	.word	0x00000001
.L_32:


//--------------------- .nv.rel.action            --------------------------
	.section	.nv.rel.action,"",@"SHT_CUDA_RELOCINFO"
	.align	8
	.sectionentsize	8
        /*0000*/ 	.byte	0x73, 0x00, 0x00, 0x00, 0x00, 0x00, 0x00, 0x00, 0x00, 0x00, 0x00, 0x11, 0x25, 0x00, 0x05, 0x36


//--------------------- .nv.constant0.triton__0d1d2d3d4de5de --------------------------
	.section	.nv.constant0.triton__0d1d2d3d4de5de,"a",@progbits
	.align	4
.nv.constant0.triton__0d1d2d3d4de5de:
	.zero		392


//--------------------- .text.triton__0d1d2d3d4de5de --------------------------
	.section	.text.triton__0d1d2d3d4de5de,"ax",@progbits
	.sectionflags	@"SHF_BARRIERS=1"
	.sectioninfo	@"SHI_REGISTERS=34"
	.align	128
        .global         triton__0d1d2d3d4de5de
        .type           triton__0d1d2d3d4de5de,@function
        .size           triton__0d1d2d3d4de5de,(.L_x_1 - triton__0d1d2d3d4de5de)
        .other          triton__0d1d2d3d4de5de,@"STO_CUDA_ENTRY STV_DEFAULT"
triton__0d1d2d3d4de5de:
.text.triton__0d1d2d3d4de5de:
[----:B------:R-:W-:-:S02]  /*0000*/  MOV R1, c[0x0][0x28] ;  /* 0x00000a0000017a02 */ /* 0x000fc40000000f00 */
[----:B------:R-:W0:Y:S01]  /*0010*/  S2R R8, SR_TID.X ;  /* 0x0000000000087919 */ /* 0x000e220000002100 */
[----:B------:R-:W-:Y:S01]  /*0020*/  MOV R2, 0x4 ;  /* 0x0000000400027802 */ /* 0x000fe20000000f00 */
[----:B------:R-:W-:Y:S01]  /*0030*/  ULDC.64 UR4, c[0x0][0x118] ;  /* 0x0000460000047ab9 */ /* 0x000fe20000000a00 */
[----:B------:R-:W-:Y:S01]  /*0040*/  MOV R14, 0x2 ;  /* 0x00000002000e7802 */ /* 0x000fe20000000f00 */
[----:B------:R-:W1:Y:S01]  /*0050*/  S2R R3, SR_CTAID.X ;  /* 0x0000000000037919 */ /* 0x000e620000002500 */
[----:B0-----:R-:W-:-:S04]  /*0060*/  LOP3.LUT R0, R8, 0x7f, RZ, 0xc0, !PT ;  /* 0x0000007f08007812 */ /* 0x001fc800078ec0ff */
[C---:B------:R-:W-:Y:S01]  /*0070*/  SHF.L.U32 R5, R0.reuse, 0x2, RZ ;  /* 0x0000000200057819 */ /* 0x040fe200000006ff */
[----:B-1----:R-:W-:Y:S01]  /*0080*/  IMAD R15, R0, 0x2400, R3 ;  /* 0x00002400000f7824 */ /* 0x002fe200078e0203 */
[----:B------:R-:W-:-:S03]  /*0090*/  ISETP.GE.AND P0, PT, R3, 0x900, PT ;  /* 0x000009000300780c */ /* 0x000fc60003f06270 */
[----:B------:R-:W-:Y:S01]  /*00a0*/  IMAD.WIDE.U32 R4, R5, R2, c[0x0][0x170] ;  /* 0x00005c0005047625 */ /* 0x000fe200078e0002 */
[----:B------:R-:W-:-:S05]  /*00b0*/  IADD3 R29, R15, 0x900, RZ ;  /* 0x000009000f1d7810 */ /* 0x000fca0007ffe0ff */
[----:B------:R-:W2:Y:S01]  /*00c0*/  LDG.E.EL.128 R4, [R4.64] ;  /* 0x0000000404047981 */ /* 0x000ea2000c2e1d00 */
[----:B------:R-:W-:Y:S01]  /*00d0*/  PRMT R19, RZ, 0x7610, R19 ;  /* 0x00007610ff137816 */ /* 0x000fe20000000013 */
[-C--:B------:R-:W-:Y:S01]  /*00e0*/  IMAD.WIDE R12, R29, R14.reuse, c[0x0][0x168] ;  /* 0x00005a001d0c7625 */ /* 0x080fe200078e020e */
[----:B------:R-:W-:Y:S02]  /*00f0*/  PRMT R20, RZ, 0x7610, R20 ;  /* 0x00007610ff147816 */ /* 0x000fe40000000014 */
[C---:B------:R-:W-:Y:S01]  /*0100*/  IADD3 R17, R15.reuse, 0x1200, RZ ;  /* 0x000012000f117810 */ /* 0x040fe20007ffe0ff */
[C---:B------:R-:W-:Y:S01]  /*0110*/  IMAD.WIDE R26, R15.reuse, R14, c[0x0][0x168] ;  /* 0x00005a000f1a7625 */ /* 0x040fe200078e020e */
[----:B------:R0:W3:Y:S01]  /*0120*/  @!P0 LDG.E.U16 R19, [R12.64] ;  /* 0x000000040c138981 */ /* 0x0000e2000c1e1500 */
[----:B------:R-:W-:Y:S02]  /*0130*/  IADD3 R31, R15, 0x1b00, RZ ;  /* 0x00001b000f1f7810 */ /* 0x000fe40007ffe0ff */
[----:B------:R-:W-:Y:S01]  /*0140*/  IMAD.MOV.U32 R18, RZ, RZ, RZ ;  /* 0x000000ffff127224 */ /* 0x000fe200078e00ff */
[----:B------:R-:W-:Y:S01]  /*0150*/  PRMT R21, RZ, 0x7610, R21 ;  /* 0x00007610ff157816 */ /* 0x000fe20000000015 */
[----:B------:R-:W-:Y:S01]  /*0160*/  IMAD.WIDE R28, R29, R2, c[0x0][0x160] ;  /* 0x000058001d1c7625 */ /* 0x000fe200078e0202 */
[----:B------:R1:W4:Y:S03]  /*0170*/  @!P0 LDG.E.U16 R20, [R26.64] ;  /* 0x000000041a148981 */ /* 0x000326000c1e1500 */
[-C--:B------:R-:W-:Y:S01]  /*0180*/  IMAD.WIDE R10, R17, R14.reuse, c[0x0][0x168] ;  /* 0x00005a00110a7625 */ /* 0x080fe200078e020e */
[----:B------:R-:W-:Y:S01]  /*0190*/  PRMT R23, RZ, 0x7610, R23 ;  /* 0x00007610ff177816 */ /* 0x000fe20000000017 */
[----:B------:R5:W4:Y:S01]  /*01a0*/  @!P0 LDG.E R18, [R28.64] ;  /* 0x000000041c128981 */ /* 0x000b22000c1e1900 */
[----:B------:R-:W-:Y:S01]  /*01b0*/  MOV R22, RZ ;  /* 0x000000ff00167202 */ /* 0x000fe20000000f00 */
[----:B0-----:R-:W-:-:S02]  /*01c0*/  IMAD.WIDE R12, R31, R14, c[0x0][0x168] ;  /* 0x00005a001f0c7625 */ /* 0x001fc400078e020e */
[----:B------:R2:W4:Y:S02]  /*01d0*/  @!P0 LDG.E.U16 R21, [R10.64] ;  /* 0x000000040a158981 */ /* 0x000524000c1e1500 */
[-C--:B------:R-:W-:Y:S01]  /*01e0*/  IMAD.WIDE R14, R15, R2.reuse, c[0x0][0x160] ;  /* 0x000058000f0e7625 */ /* 0x080fe200078e0202 */
[----:B------:R-:W-:Y:S01]  /*01f0*/  CS2R R24, SRZ ;  /* 0x0000000000187805 */ /* 0x000fe2000001ff00 */
[----:B------:R0:W4:Y:S02]  /*0200*/  @!P0 LDG.E.U16 R23, [R12.64] ;  /* 0x000000040c178981 */ /* 0x000124000c1e1500 */
[-C--:B------:R-:W-:Y:S02]  /*0210*/  IMAD.WIDE R16, R17, R2.reuse, c[0x0][0x160] ;  /* 0x0000580011107625 */ /* 0x080fe400078e0202 */
[----:B------:R-:W4:Y:S02]  /*0220*/  @!P0 LDG.E R22, [R14.64] ;  /* 0x000000040e168981 */ /* 0x000f24000c1e1900 */
[----:B-1----:R-:W-:-:S02]  /*0230*/  IMAD.WIDE R26, R31, R2, c[0x0][0x160] ;  /* 0x000058001f1a7625 */ /* 0x002fc400078e0202 */
[----:B------:R-:W4:Y:S04]  /*0240*/  @!P0 LDG.E R24, [R16.64] ;  /* 0x0000000410188981 */ /* 0x000f28000c1e1900 */
[----:B------:R-:W4:Y:S01]  /*0250*/  @!P0 LDG.E R25, [R26.64] ;  /* 0x000000041a198981 */ /* 0x000f22000c1e1900 */
[----:B-----5:R-:W-:Y:S02]  /*0260*/  MOV R28, 0x39e38e39 ;  /* 0x39e38e39001c7802 */ /* 0x020fe40000000f00 */
[C---:B------:R-:W-:Y:S02]  /*0270*/  LOP3.LUT P1, RZ, R8.reuse, 0x1f, RZ, 0xc0, !PT ;  /* 0x0000001f08ff7812 */ /* 0x040fe4000782c0ff */
[----:B------:R-:W-:Y:S01]  /*0280*/  ISETP.GE.AND P2, PT, R8, 0x4, PT ;  /* 0x000000040800780c */ /* 0x000fe20003f46270 */
[-C--:B--2---:R-:W-:Y:S01]  /*0290*/  FFMA R10, R5, R28.reuse, 9.9999997473787516356e-06 ;  /* 0x3727c5ac050a7423 */ /* 0x084fe2000000001c */
[----:B------:R-:W-:-:S03]  /*02a0*/  FFMA R5, R4, R28, 9.9999997473787516356e-06 ;  /* 0x3727c5ac04057423 */ /* 0x000fc6000000001c */
[----:B------:R-:W1:Y:S01]  /*02b0*/  MUFU.RSQ R29, R10 ;  /* 0x0000000a001d7308 */ /* 0x000e620000001400 */
[-C--:B------:R-:W-:Y:S01]  /*02c0*/  FFMA R6, R6, R28.reuse, 9.9999997473787516356e-06 ;  /* 0x3727c5ac06067423 */ /* 0x080fe2000000001c */
[----:B---3--:R-:W-:Y:S01]  /*02d0*/  SEL R4, R19, RZ, !P0 ;  /* 0x000000ff13047207 */ /* 0x008fe20004000000 */
[----:B------:R-:W-:-:S05]  /*02e0*/  FFMA R7, R7, R28, 9.9999997473787516356e-06 ;  /* 0x3727c5ac07077423 */ /* 0x000fca000000001c */
[----:B------:R2:W3:Y:S01]  /*02f0*/  MUFU.RSQ R11, R5 ;  /* 0x00000005000b7308 */ /* 0x0004e20000001400 */
[----:B------:R-:W-:Y:S01]  /*0300*/  IMAD.U32 R4, R4, 0x10000, RZ ;  /* 0x0001000004047824 */ /* 0x000fe200078e00ff */
[----:B----4-:R-:W-:-:S06]  /*0310*/  SEL R20, R20, RZ, !P0 ;  /* 0x000000ff14147207 */ /* 0x010fcc0004000000 */
[----:B------:R-:W4:Y:S01]  /*0320*/  MUFU.RSQ R6, R6 ;  /* 0x0000000600067308 */ /* 0x000f220000001400 */
[----:B-1----:R-:W-:Y:S01]  /*0330*/  FMUL R29, R4, R29 ;  /* 0x0000001d041d7220 */ /* 0x002fe20000400000 */
[----:B------:R-:W-:Y:S02]  /*0340*/  SEL R18, R18, RZ, !P0 ;  /* 0x000000ff12127207 */ /* 0x000fe40004000000 */
[----:B------:R-:W-:-:S04]  /*0350*/  SEL R21, R21, RZ, !P0 ;  /* 0x000000ff15157207 */ /* 0x000fc80004000000 */
[----:B0-----:R0:W1:Y:S01]  /*0360*/  MUFU.RSQ R12, R7 ;  /* 0x00000007000c7308 */ /* 0x0010620000001400 */
[----:B------:R-:W-:Y:S01]  /*0370*/  SHF.L.U32 R4, R20, 0x10, RZ ;  /* 0x0000001014047819 */ /* 0x000fe200000006ff */
[----:B------:R-:W-:Y:S01]  /*0380*/  FMUL R29, R18, R29 ;  /* 0x0000001d121d7220 */ /* 0x000fe20000400000 */
[----:B------:R-:W-:Y:S02]  /*0390*/  SEL R23, R23, RZ, !P0 ;  /* 0x000000ff17177207 */ /* 0x000fe40004000000 */
[----:B--2---:R-:W-:Y:S01]  /*03a0*/  SHF.L.U32 R5, R21, 0x10, RZ ;  /* 0x0000001015057819 */ /* 0x004fe200000006ff */
[----:B---3--:R-:W-:Y:S01]  /*03b0*/  FMUL R4, R4, R11 ;  /* 0x0000000b04047220 */ /* 0x008fe20000400000 */
[----:B------:R-:W-:Y:S02]  /*03c0*/  SEL R22, R22, RZ, !P0 ;  /* 0x000000ff16167207 */ /* 0x000fe40004000000 */
[----:B------:R-:W-:Y:S01]  /*03d0*/  SHF.L.U32 R23, R23, 0x10, RZ ;  /* 0x0000001017177819 */ /* 0x000fe200000006ff */
[----:B----4-:R-:W-:Y:S01]  /*03e0*/  FMUL R5, R5, R6 ;  /* 0x0000000605057220 */ /* 0x010fe20000400000 */
[----:B0-----:R-:W-:Y:S01]  /*03f0*/  SEL R7, R24, RZ, !P0 ;  /* 0x000000ff18077207 */ /* 0x001fe20004000000 */
[----:B------:R-:W-:Y:S01]  /*0400*/  FFMA R4, R22, R4, R29 ;  /* 0x0000000416047223 */ /* 0x000fe2000000001d */
[----:B------:R-:W-:Y:S01]  /*0410*/  SEL R6, R25, RZ, !P0 ;  /* 0x000000ff19067207 */ /* 0x000fe20004000000 */
[----:B-1----:R-:W-:-:S02]  /*0420*/  FMUL R12, R23, R12 ;  /* 0x0000000c170c7220 */ /* 0x002fc40000400000 */
[----:B------:R-:W-:-:S04]  /*0430*/  FFMA R5, R7, R5, R4 ;  /* 0x0000000507057223 */ /* 0x000fc80000000004 */
[----:B------:R-:W-:-:S05]  /*0440*/  FFMA R5, R6, R12, R5 ;  /* 0x0000000c06057223 */ /* 0x000fca0000000005 */
[----:B------:R-:W-:-:S05]  /*0450*/  FSEL R5, R5, RZ, !P0 ;  /* 0x000000ff05057208 */ /* 0x000fca0004000000 */
[----:B------:R-:W0:Y:S02]  /*0460*/  SHFL.BFLY PT, R4, R5, 0x10, 0x1f ;  /* 0x0e001f0005047f89 */ /* 0x000e2400000e0000 */
[----:B0-----:R-:W-:-:S05]  /*0470*/  FADD R4, R5, R4 ;  /* 0x0000000405047221 */ /* 0x001fca0000000000 */
[----:B------:R-:W0:Y:S02]  /*0480*/  SHFL.BFLY PT, R7, R4, 0x8, 0x1f ;  /* 0x0d001f0004077f89 */ /* 0x000e2400000e0000 */
[----:B0-----:R-:W-:-:S05]  /*0490*/  FADD R7, R4, R7 ;  /* 0x0000000704077221 */ /* 0x001fca0000000000 */
[----:B------:R-:W0:Y:S02]  /*04a0*/  SHFL.BFLY PT, R6, R7, 0x4, 0x1f ;  /* 0x0c801f0007067f89 */ /* 0x000e2400000e0000 */
[----:B0-----:R-:W-:-:S05]  /*04b0*/  FADD R6, R7, R6 ;  /* 0x0000000607067221 */ /* 0x001fca0000000000 */
[----:B------:R-:W0:Y:S02]  /*04c0*/  SHFL.BFLY PT, R11, R6, 0x2, 0x1f ;  /* 0x0c401f00060b7f89 */ /* 0x000e2400000e0000 */
[----:B0-----:R-:W-:-:S05]  /*04d0*/  FADD R11, R6, R11 ;  /* 0x0000000b060b7221 */ /* 0x001fca0000000000 */
[----:B------:R-:W0:Y:S01]  /*04e0*/  SHFL.BFLY PT, R10, R11, 0x1, 0x1f ;  /* 0x0c201f000b0a7f89 */ /* 0x000e2200000e0000 */
[----:B------:R-:W-:-:S04]  /*04f0*/  SHF.R.U32.HI R12, RZ, 0x3, R8 ;  /* 0x00000003ff0c7819 */ /* 0x000fc80000011608 */
[----:B------:R-:W-:Y:S01]  /*0500*/  LOP3.LUT R12, R12, 0xc, RZ, 0xc0, !PT ;  /* 0x0000000c0c0c7812 */ /* 0x000fe200078ec0ff */
[----:B0-----:R-:W-:-:S05]  /*0510*/  FADD R13, R11, R10 ;  /* 0x0000000a0b0d7221 */ /* 0x001fca0000000000 */
[----:B------:R-:W-:Y:S04]  /*0520*/  @!P1 STS [R12], R13 ;  /* 0x0000000d0c009388 */ /* 0x000fe80000000800 */
[----:B------:R-:W-:Y:S06]  /*0530*/  BAR.SYNC 0x0 ;  /* 0x0000000000007b1d */ /* 0x000fec0000000000 */
[----:B------:R-:W0:Y:S04]  /*0540*/  @!P2 LDS R9, [R8.X4] ;  /* 0x000000000809a984 */ /* 0x000e280000004800 */
[----:B0-----:R-:W0:Y:S01]  /*0550*/  SHFL.BFLY PT, R4, R9, 0x2, 0x1f ;  /* 0x0c401f0009047f89 */ /* 0x001e2200000e0000 */
[----:B------:R-:W-:Y:S01]  /*0560*/  LOP3.LUT P1, RZ, R8, 0x3, RZ, 0xc0, !PT ;  /* 0x0000000308ff7812 */ /* 0x000fe2000782c0ff */
[----:B0-----:R-:W-:-:S05]  /*0570*/  FADD R4, R9, R4 ;  /* 0x0000000409047221 */ /* 0x001fca0000000000 */
[----:B------:R-:W0:Y:S01]  /*0580*/  SHFL.BFLY PT, R5, R4, 0x1, 0x1f ;  /* 0x0c201f0004057f89 */ /* 0x000e2200000e0000 */
[----:B------:R-:W-:Y:S01]  /*0590*/  ISETP.LT.AND P1, PT, R8, 0x4, !P1 ;  /* 0x000000040800780c */ /* 0x000fe20004f21270 */
[----:B0-----:R-:W-:-:S12]  /*05a0*/  FADD R5, R4, R5 ;  /* 0x0000000504057221 */ /* 0x001fd80000000000 */
[----:B------:R-:W-:Y:S04]  /*05b0*/  @P1 STS [R8.X4], R5 ;  /* 0x0000000508001388 */ /* 0x000fe80000004800 */
[----:B------:R-:W-:Y:S06]  /*05c0*/  BAR.SYNC 0x0 ;  /* 0x0000000000007b1d */ /* 0x000fec0000000000 */
[----:B------:R-:W0:Y:S01]  /*05d0*/  LDS R6, [RZ] ;  /* 0x00000000ff067984 */ /* 0x000e220000000800 */
[----:B------:R-:W-:Y:S01]  /*05e0*/  ISETP.EQ.AND P0, PT, R0, RZ, !P0 ;  /* 0x000000ff0000720c */ /* 0x000fe20004702270 */
[----:B------:R-:W-:Y:S01]  /*05f0*/  IMAD.WIDE R2, R3, R2, c[0x0][0x178] ;  /* 0x00005e0003027625 */ /* 0x000fe200078e0202 */
[----:B0-----:R-:W-:-:S11]  /*0600*/  FADD R7, RZ, R6 ;  /* 0x00000006ff077221 */ /* 0x001fd60000000000 */
[----:B------:R-:W-:Y:S05]  /*0610*/  @!P0 EXIT ;  /* 0x000000000000894d */ /* 0x000fea0003800000 */
[----:B------:R-:W-:Y:S01]  /*0620*/  STG.E [R2.64], R7 ;  /* 0x0000000702007986 */ /* 0x000fe2000c101904 */
[----:B------:R-:W-:Y:S05]  /*0630*/  EXIT ;  /* 0x000000000000794d */ /* 0x000fea0003800000 */
.L_x_0:
[----:B------:R-:W-:-:S00]  /*0640*/  BRA `(.L_x_0) ;  /* 0xfffffff000007947 */ /* 0x000fc0000383ffff */
[----:B------:R-:W-:-:S00]  /*0650*/  NOP ;  /* 0x0000000000007918 */ /* 0x000fc00000000000 */
        /* <DEDUP_REMOVED lines=10> */
.L_x_1:


//--------------------- .nv.global.init           --------------------------
	.section	.nv.global.init,"aw",@progbits
.nv.global.init:
	.type		_$_str,@object
	.size		_$_str,(.L_0 - _$_str)
_$_str:
        /*0000*/ 	.byte	0x5f, 0x5f, 0x43, 0x55, 0x44, 0x41, 0x5f, 0x46, 0x54, 0x5a, 0x00
.L_0:


//--------------------- .nv.shared.triton__0d1d2d3d4de5de --------------------------
	.section	.nv.shared.triton__0d1d2d3d4de5de,"aw",@nobits
	.align	16
